	.headerflags	@"EF_CUDA_TEXMODE_UNIFIED EF_CUDA_64BIT_ADDRESS EF_CUDA_ACCELERATORS EF_CUDA_SM90 EF_CUDA_VIRTUAL_SM(EF_CUDA_SM90)"
	.elftype	@"ET_EXEC"


//--------------------- .nv.info                  --------------------------
	.section	.nv.info,"",@"SHT_CUDA_INFO"
	.align	4


	//----- nvinfo : EIATTR_REGCOUNT
	.align		4
        /*0000*/ 	.byte	0x04, 0x2f
        /*0002*/ 	.short	(.L_3 - .L_2)
	.align		4
.L_2:
        /*0004*/ 	.word	index@(triton_poi_fused__native_batch_norm_legit_no_training_add_clone_42)
        /*0008*/ 	.word	0x00000018


	//----- nvinfo : EIATTR_MIN_STACK_SIZE
	.align		4
.L_3:
        /*000c*/ 	.byte	0x04, 0x12
        /*000e*/ 	.short	(.L_5 - .L_4)
	.align		4
.L_4:
        /*0010*/ 	.word	index@(triton_poi_fused__native_batch_norm_legit_no_training_add_clone_42)
        /*0014*/ 	.word	0x00000000


	//----- nvinfo : EIATTR_FRAME_SIZE
	.align		4
.L_5:
        /*0018*/ 	.byte	0x04, 0x11
        /*001a*/ 	.short	(.L_7 - .L_6)
	.align		4
.L_6:
        /*001c*/ 	.word	index@(triton_poi_fused__native_batch_norm_legit_no_training_add_clone_42)
        /*0020*/ 	.word	0x00000000


	//----- nvinfo : EIATTR_MIN_STACK_SIZE
	.align		4
.L_7:
        /*0024*/ 	.byte	0x04, 0x12
        /*0026*/ 	.short	(.L_9 - .L_8)
	.align		4
.L_8:
        /*0028*/ 	.word	index@(triton_poi_fused__native_batch_norm_legit_no_training_add_clone_42)
        /*002c*/ 	.word	0x00000000
.L_9:


//--------------------- .nv.info.triton_poi_fused__native_batch_norm_legit_no_training_add_clone_42 --------------------------
	.section	.nv.info.triton_poi_fused__native_batch_norm_legit_no_training_add_clone_42,"",@"SHT_CUDA_INFO"
	.sectionflags	@""
	.align	4


	//----- nvinfo : EIATTR_CUDA_API_VERSION
	.align		4
        /*0000*/ 	.byte	0x04, 0x37
        /*0002*/ 	.short	(.L_11 - .L_10)
.L_10:
        /*0004*/ 	.word	0x0000007c


	//----- nvinfo : EIATTR_KPARAM_INFO
	.align		4
.L_11:
        /*0008*/ 	.byte	0x04, 0x17
        /*000a*/ 	.short	(.L_13 - .L_12)
.L_12:
        /*000c*/ 	.word	0x00000000
        /*0010*/ 	.short	0x0007
        /*0012*/ 	.short	0x0038
        /*0014*/ 	.byte	0x00, 0xf0, 0x11, 0x00


	//----- nvinfo : EIATTR_KPARAM_INFO
	.align		4
.L_13:
        /*0018*/ 	.byte	0x04, 0x17
        /*001a*/ 	.short	(.L_15 - .L_14)
.L_14:
        /*001c*/ 	.word	0x00000000
        /*0020*/ 	.short	0x0006
        /*0022*/ 	.short	0x0030
        /*0024*/ 	.byte	0x00, 0xf4, 0x21, 0x00


	//----- nvinfo : EIATTR_KPARAM_INFO
	.align		4
.L_15:
        /*0028*/ 	.byte	0x04, 0x17
        /*002a*/ 	.short	(.L_17 - .L_16)
.L_16:
        /*002c*/ 	.word	0x00000000
        /*0030*/ 	.short	0x0005
        /*0032*/ 	.short	0x0028
        /*0034*/ 	.byte	0x00, 0xf4, 0x21, 0x00


	//----- nvinfo : EIATTR_KPARAM_INFO
	.align		4
.L_17:
        /*0038*/ 	.byte	0x04, 0x17
        /*003a*/ 	.short	(.L_19 - .L_18)
.L_18:
        /*003c*/ 	.word	0x00000000
        /*0040*/ 	.short	0x0004
        /*0042*/ 	.short	0x0020
        /*0044*/ 	.byte	0x00, 0xf4, 0x21, 0x00


	//----- nvinfo : EIATTR_KPARAM_INFO
	.align		4
.L_19:
        /*0048*/ 	.byte	0x04, 0x17
        /*004a*/ 	.short	(.L_21 - .L_20)
.L_20:
        /*004c*/ 	.word	0x00000000
        /*0050*/ 	.short	0x0003
        /*0052*/ 	.short	0x0018
        /*0054*/ 	.byte	0x00, 0xf4, 0x21, 0x00


	//----- nvinfo : EIATTR_KPARAM_INFO
	.align		4
.L_21:
        /*0058*/ 	.byte	0x04, 0x17
        /*005a*/ 	.short	(.L_23 - .L_22)
.L_22:
        /*005c*/ 	.word	0x00000000
        /*0060*/ 	.short	0x0002
        /*0062*/ 	.short	0x0010
        /*0064*/ 	.byte	0x00, 0xf4, 0x21, 0x00


	//----- nvinfo : EIATTR_KPARAM_INFO
	.align		4
.L_23:
        /*0068*/ 	.byte	0x04, 0x17
        /*006a*/ 	.short	(.L_25 - .L_24)
.L_24:
        /*006c*/ 	.word	0x00000000
        /*0070*/ 	.short	0x0001
        /*0072*/ 	.short	0x0008
        /*0074*/ 	.byte	0x00, 0xf4, 0x21, 0x00


	//----- nvinfo : EIATTR_KPARAM_INFO
	.align		4
.L_25:
        /*0078*/ 	.byte	0x04, 0x17
        /*007a*/ 	.short	(.L_27 - .L_26)
.L_26:
        /*007c*/ 	.word	0x00000000
        /*0080*/ 	.short	0x0000
        /*0082*/ 	.short	0x0000
        /*0084*/ 	.byte	0x00, 0xf4, 0x21, 0x00


	//----- nvinfo : EIATTR_SPARSE_MMA_MASK
	.align		4
.L_27:
        /*0088*/ 	.byte	0x03, 0x50
        /*008a*/ 	.short	0x0000


	//----- nvinfo : EIATTR_MAXREG_COUNT
	.align		4
        /*008c*/ 	.byte	0x03, 0x1b
        /*008e*/ 	.short	0x00ff


	//----- nvinfo : EIATTR_EXIT_INSTR_OFFSETS
	.align		4
        /*0090*/ 	.byte	0x04, 0x1c
        /*0092*/ 	.short	(.L_29 - .L_28)


	//   ....[0]....
.L_28:
        /*0094*/ 	.word	0x000003b0


	//   ....[1]....
        /*0098*/ 	.word	0x000003d0


	//----- nvinfo : EIATTR_REQNTID
	.align		4
.L_29:
        /*009c*/ 	.byte	0x04, 0x10
        /*009e*/ 	.short	(.L_31 - .L_30)
.L_30:
        /*00a0*/ 	.word	0x00000080
        /*00a4*/ 	.word	0x00000001
        /*00a8*/ 	.word	0x00000001


	//----- nvinfo : EIATTR_CBANK_PARAM_SIZE
	.align		4
.L_31:
        /*00ac*/ 	.byte	0x03, 0x19
        /*00ae*/ 	.short	0x003c


	//----- nvinfo : EIATTR_PARAM_CBANK
	.align		4
        /*00b0*/ 	.byte	0x04, 0x0a
        /*00b2*/ 	.short	(.L_33 - .L_32)
	.align		4
.L_32:
        /*00b4*/ 	.word	index@(.nv.constant0.triton_poi_fused__native_batch_norm_legit_no_training_add_clone_42)
        /*00b8*/ 	.short	0x0210
        /*00ba*/ 	.short	0x003c


	//----- nvinfo : EIATTR_SW_WAR
	.align		4
.L_33:
        /*00bc*/ 	.byte	0x04, 0x36
        /*00be*/ 	.short	(.L_35 - .L_34)
.L_34:
        /*00c0*/ 	.word	0x00000008
.L_35:


//--------------------- .nv.callgraph             --------------------------
	.section	.nv.callgraph,"",@"SHT_CUDA_CALLGRAPH"
	.align	4
	.sectionentsize	8
	.align		4
        /*0000*/ 	.word	0x00000000
	.align		4
        /*0004*/ 	.word	0xffffffff
	.align		4
        /*0008*/ 	.word	0x00000000
	.align		4
        /*000c*/ 	.word	0xfffffffe
	.align		4
        /*0010*/ 	.word	0x00000000
	.align		4
        /*0014*/ 	.word	0xfffffffd
	.align		4
        /*0018*/ 	.word	0x00000000
	.align		4
        /*001c*/ 	.word	0xfffffffc


//--------------------- .nv.constant4             --------------------------
	.section	.nv.constant4,"a",@progbits
	.align	8
	.align		8
.nv.constant4:
        /*0000*/ 	.dword	_$_str
	.align		8
        /*0008*/ 	.dword	_$_str_$_2


//--------------------- .text.triton_poi_fused__native_batch_norm_legit_no_training_add_clone_42 --------------------------
	.section	.text.triton_poi_fused__native_batch_norm_legit_no_training_add_clone_42,"ax",@progbits
	.align	128
        .global         triton_poi_fused__native_batch_norm_legit_no_training_add_clone_42
        .type           triton_poi_fused__native_batch_norm_legit_no_training_add_clone_42,@function
        .size           triton_poi_fused__native_batch_norm_legit_no_training_add_clone_42,(.L_x_1 - triton_poi_fused__native_batch_norm_legit_no_training_add_clone_42)
        .other          triton_poi_fused__native_batch_norm_legit_no_training_add_clone_42,@"STO_CUDA_ENTRY STV_DEFAULT"
triton_poi_fused__native_batch_norm_legit_no_training_add_clone_42:
.text.triton_poi_fused__native_batch_norm_legit_no_training_add_clone_42:
[----:B------:R-:W0:Y:S01]  /*0000*/  LDC R1, c[0x0][0x28] ;  /* 0x00000a00ff017b82 */ /* 0x000e220000000800 */
[----:B------:R-:W1:Y:S07]  /*0010*/  S2R R0, SR_TID.X ;  /* 0x0000000000007919 */ /* 0x000e6e0000002100 */
[----:B------:R-:W2:Y:S01]  /*0020*/  LDC.64 R14, c[0x0][0x228] ;  /* 0x00008a00ff0e7b82 */ /* 0x000ea20000000a00 */
[----:B------:R-:W-:Y:S01]  /*0030*/  HFMA2.MMA R4, -RZ, RZ, 0, 0 ;  /* 0x00000000ff047435 */ /* 0x000fe200000001ff */
[----:B------:R-:W-:Y:S01]  /*0040*/  ULDC.64 UR4, c[0x0][0x208] ;  /* 0x0000820000047ab9 */ /* 0x000fe20000000a00 */
[----:B------:R-:W3:Y:S05]  /*0050*/  S2R R3, SR_CTAID.X ;  /* 0x0000000000037919 */ /* 0x000eea0000002500 */
[----:B------:R-:W4:Y:S08]  /*0060*/  LDC.64 R12, c[0x0][0x218] ;  /* 0x00008600ff0c7b82 */ /* 0x000f300000000a00 */
[----:B------:R-:W5:Y:S08]  /*0070*/  LDC.64 R10, c[0x0][0x220] ;  /* 0x00008800ff0a7b82 */ /* 0x000f700000000a00 */
[----:B------:R-:W5:Y:S01]  /*0080*/  LDC.64 R8, c[0x0][0x230] ;  /* 0x00008c00ff087b82 */ /* 0x000f620000000a00 */
[----:B-1----:R-:W-:-:S07]  /*0090*/  LOP3.LUT R0, R0, 0x7f, RZ, 0xc0, !PT ;  /* 0x0000007f00007812 */ /* 0x002fce00078ec0ff */
[----:B------:R-:W1:Y:S01]  /*00a0*/  LDC.64 R6, c[0x0][0x238] ;  /* 0x00008e00ff067b82 */ /* 0x000e620000000a00 */
[----:B---3--:R-:W-:-:S04]  /*00b0*/  LEA R0, R3, R0, 0x7 ;  /* 0x0000000003007211 */ /* 0x008fc800078e38ff */
[C---:B------:R-:W-:Y:S01]  /*00c0*/  ISETP.GE.AND P2, PT, R0.reuse, 0x1600, PT ;  /* 0x000016000000780c */ /* 0x040fe20003f46270 */
[----:B------:R-:W-:Y:S02]  /*00d0*/  IMAD.HI R16, R0, 0x2e8ba2e9, RZ ;  /* 0x2e8ba2e900107827 */ /* 0x000fe400078e02ff */
[----:B------:R-:W3:Y:S03]  /*00e0*/  LDC.64 R2, c[0x0][0x210] ;  /* 0x00008400ff027b82 */ /* 0x000ee60000000a00 */
[----:B------:R-:W-:-:S04]  /*00f0*/  SHF.R.U32.HI R17, RZ, 0x1f, R16 ;  /* 0x0000001fff117819 */ /* 0x000fc80000011610 */
[----:B------:R-:W-:-:S05]  /*0100*/  LEA.HI.SX32 R5, R16, R17, 0x1c ;  /* 0x0000001110057211 */ /* 0x000fca00078fe2ff */
[----:B------:R-:W-:-:S04]  /*0110*/  IMAD R5, R5, -0x58, R0 ;  /* 0xffffffa805057824 */ /* 0x000fc800078e0200 */
[----:B--2---:R-:W-:-:S05]  /*0120*/  IMAD.WIDE R14, R5, 0x4, R14 ;  /* 0x00000004050e7825 */ /* 0x004fca00078e020e */
[----:B------:R2:W3:Y:S01]  /*0130*/  @!P2 LDG.E.EL R4, desc[UR4][R14.64] ;  /* 0x000000040e04a981 */ /* 0x0004e2000c2e1900 */
[-C--:B------:R-:W-:Y:S01]  /*0140*/  LEA.HI.SX32 R19, R16, R17.reuse, 0x1a ;  /* 0x0000001110137211 */ /* 0x080fe200078fd2ff */
[----:B----4-:R-:W-:Y:S01]  /*0150*/  IMAD.WIDE R12, R0, 0x4, R12 ;  /* 0x00000004000c7825 */ /* 0x010fe200078e020c */
[----:B------:R-:W-:Y:S02]  /*0160*/  LEA.HI.SX32 R16, R16, R17, 0x18 ;  /* 0x0000001110107211 */ /* 0x000fe400078fc2ff */
[C---:B------:R-:W-:Y:S01]  /*0170*/  LEA.HI R18, R19.reuse, R19, RZ, 0x2 ;  /* 0x0000001313127211 */ /* 0x040fe200078f10ff */
[----:B------:R-:W-:-:S03]  /*0180*/  IMAD R17, R19, -0x160, R0 ;  /* 0xfffffea013117824 */ /* 0x000fc600078e0200 */
[----:B------:R-:W-:Y:S01]  /*0190*/  LOP3.LUT R18, R18, 0xfffffffc, RZ, 0xc0, !PT ;  /* 0xfffffffc12127812 */ /* 0x000fe200078ec0ff */
[----:B------:R-:W-:Y:S01]  /*01a0*/  IMAD R16, R16, 0x898, R17 ;  /* 0x0000089810107824 */ /* 0x000fe200078e0211 */
[----:B--2---:R-:W-:Y:S02]  /*01b0*/  CS2R R14, SRZ ;  /* 0x00000000000e7805 */ /* 0x004fe4000001ff00 */
[----:B------:R-:W-:Y:S02]  /*01c0*/  IADD3 R18, R19, -R18, RZ ;  /* 0x8000001213127210 */ /* 0x000fe40007ffe0ff */
[----:B------:R-:W-:Y:S01]  /*01d0*/  IADD3 R19, R16, 0x210, RZ ;  /* 0x0000021010137810 */ /* 0x000fe20007ffe0ff */
[C---:B-----5:R-:W-:Y:S01]  /*01e0*/  IMAD.WIDE R16, R5.reuse, 0x4, R10 ;  /* 0x0000000405107825 */ /* 0x060fe200078e020a */
[----:B------:R-:W2:Y:S01]  /*01f0*/  @!P2 LDG.E R14, desc[UR4][R12.64] ;  /* 0x000000040c0ea981 */ /* 0x000ea2000c1e1900 */
[----:B------:R-:W-:Y:S02]  /*0200*/  CS2R R10, SRZ ;  /* 0x00000000000a7805 */ /* 0x000fe4000001ff00 */
[----:B------:R-:W-:Y:S01]  /*0210*/  MOV R21, RZ ;  /* 0x000000ff00157202 */ /* 0x000fe20000000f00 */
[----:B------:R-:W-:Y:S01]  /*0220*/  IMAD R19, R18, 0x1b8, R19 ;  /* 0x000001b812137824 */ /* 0x000fe200078e0213 */
[----:B------:R-:W2:Y:S01]  /*0230*/  @!P2 LDG.E.EL R15, desc[UR4][R16.64] ;  /* 0x00000004100fa981 */ /* 0x000ea2000c2e1900 */
[----:B0-----:R-:W-:-:S04]  /*0240*/  IMAD.WIDE R8, R5, 0x4, R8 ;  /* 0x0000000405087825 */ /* 0x001fc800078e0208 */
[----:B-1----:R-:W-:Y:S01]  /*0250*/  IMAD.WIDE R6, R5, 0x4, R6 ;  /* 0x0000000405067825 */ /* 0x002fe200078e0206 */
[----:B------:R0:W4:Y:S03]  /*0260*/  @!P2 LDG.E.EL R10, desc[UR4][R8.64] ;  /* 0x00000004080aa981 */ /* 0x000126000c2e1900 */
[----:B---3--:R-:W-:Y:S01]  /*0270*/  IMAD.WIDE R2, R19, 0x4, R2 ;  /* 0x0000000413027825 */ /* 0x008fe200078e0202 */
[----:B------:R1:W4:Y:S04]  /*0280*/  @!P2 LDG.E.EL R21, desc[UR4][R6.64] ;  /* 0x000000040615a981 */ /* 0x000328000c2e1900 */
[----:B------:R3:W5:Y:S01]  /*0290*/  @!P2 LDG.E R11, desc[UR4][R2.64] ;  /* 0x00000004020ba981 */ /* 0x000762000c1e1900 */
[----:B0-----:R-:W-:Y:S01]  /*02a0*/  HFMA2.MMA R8, -RZ, RZ, 1.625, 0 ;  /* 0x3e800000ff087435 */ /* 0x001fe200000001ff */
[----:B------:R-:W-:-:S02]  /*02b0*/  FADD R12, R4, 0.0010000000474974513054 ;  /* 0x3a83126f040c7421 */ /* 0x000fc40000000000 */
[----:B------:R-:W0:Y:S02]  /*02c0*/  LDC.64 R4, c[0x0][0x240] ;  /* 0x00009000ff047b82 */ /* 0x000e240000000a00 */
[----:B------:R-:W1:Y:S02]  /*02d0*/  MUFU.SQRT R13, R12 ;  /* 0x0000000c000d7308 */ /* 0x000e640000002000 */
[C---:B-1----:R-:W-:Y:S02]  /*02e0*/  FSETP.GT.AND P0, PT, R13.reuse, 8.50705917302346158658e+37, PT ;  /* 0x7e8000000d00780b */ /* 0x042fe40003f04000 */
[----:B------:R-:W-:-:S11]  /*02f0*/  FSETP.GEU.AND P1, PT, R13, 1.175494350822287508e-38, PT ;  /* 0x008000000d00780b */ /* 0x000fd60003f2e000 */
[----:B------:R-:W-:-:S04]  /*0300*/  @P0 FMUL R13, R13, 0.25 ;  /* 0x3e8000000d0d0820 */ /* 0x000fc80000400000 */
[----:B------:R-:W-:-:S06]  /*0310*/  @!P1 FMUL R13, R13, 16777216 ;  /* 0x4b8000000d0d9820 */ /* 0x000fcc0000400000 */
[----:B------:R-:W3:Y:S01]  /*0320*/  MUFU.RCP R13, R13 ;  /* 0x0000000d000d7308 */ /* 0x000ee20000001000 */
[----:B------:R-:W-:Y:S01]  /*0330*/  FSEL R6, R8, 1, P0 ;  /* 0x3f80000008067808 */ /* 0x000fe20000000000 */
[----:B--2---:R-:W-:-:S04]  /*0340*/  FADD R14, -R15, R14 ;  /* 0x0000000e0f0e7221 */ /* 0x004fc80000000100 */
[----:B------:R-:W-:-:S04]  /*0350*/  @!P1 FMUL R6, R6, 16777216 ;  /* 0x4b80000006069820 */ /* 0x000fc80000400000 */
[----:B---3--:R-:W-:-:S04]  /*0360*/  FMUL R3, R13, R6 ;  /* 0x000000060d037220 */ /* 0x008fc80000400000 */
[----:B------:R-:W-:-:S04]  /*0370*/  FMUL R14, R14, R3 ;  /* 0x000000030e0e7220 */ /* 0x000fc80000400000 */
[----:B----4-:R-:W-:Y:S01]  /*0380*/  FFMA R10, R14, R10, R21 ;  /* 0x0000000a0e0a7223 */ /* 0x010fe20000000015 */
[----:B0-----:R-:W-:-:S04]  /*0390*/  IMAD.WIDE R2, R0, 0x4, R4 ;  /* 0x0000000400027825 */ /* 0x001fc800078e0204 */
[----:B-----5:R-:W-:Y:S01]  /*03a0*/  FADD R11, R10, R11 ;  /* 0x0000000b0a0b7221 */ /* 0x020fe20000000000 */
[----:B------:R-:W-:Y:S06]  /*03b0*/  @P2 EXIT ;  /* 0x000000000000294d */ /* 0x000fec0003800000 */
[----:B------:R-:W-:Y:S01]  /*03c0*/  STG.E desc[UR4][R2.64], R11 ;  /* 0x0000000b02007986 */ /* 0x000fe2000c101904 */
[----:B------:R-:W-:Y:S05]  /*03d0*/  EXIT ;  /* 0x000000000000794d */ /* 0x000fea0003800000 */
.L_x_0:
[----:B------:R-:W-:-:S00]  /*03e0*/  BRA `(.L_x_0) ;  /* 0xfffffffc00fc7947 */ /* 0x000fc0000383ffff */
[----:B------:R-:W-:-:S00]  /*03f0*/  NOP ;  /* 0x0000000000007918 */ /* 0x000fc00000000000 */
        /* <DEDUP_REMOVED lines=8> */
.L_x_1:


//--------------------- .nv.global.init           --------------------------
	.section	.nv.global.init,"aw",@progbits
.nv.global.init:
	.type		_$_str,@object
	.size		_$_str,(_$_str_$_2 - _$_str)
_$_str:
        /*0000*/ 	.byte	0x5f, 0x5f, 0x43, 0x55, 0x44, 0x41, 0x5f, 0x46, 0x54, 0x5a, 0x00
	.type		_$_str_$_2,@object
	.size		_$_str_$_2,(.L_1 - _$_str_$_2)
_$_str_$_2:
        /*000b*/ 	.byte	0x5f, 0x5f, 0x43, 0x55, 0x44, 0x41, 0x5f, 0x50, 0x52, 0x45, 0x43, 0x5f, 0x53, 0x51, 0x52, 0x54
        /*001b*/ 	.byte	0x00
.L_1:


//--------------------- .nv.constant0.triton_poi_fused__native_batch_norm_legit_no_training_add_clone_42 --------------------------
	.section	.nv.constant0.triton_poi_fused__native_batch_norm_legit_no_training_add_clone_42,"a",@progbits
	.sectionflags	@""
	.align	4
.nv.constant0.triton_poi_fused__native_batch_norm_legit_no_training_add_clone_42:
	.zero		588
